//
// Generated by NVIDIA NVVM Compiler
//
// Compiler Build ID: CL-36424714
// Cuda compilation tools, release 13.0, V13.0.88
// Based on NVVM 20.0.0
//

.version 9.0
.target sm_100
.address_size 64

	// .globl	_Z11work_kerneli
.extern .func  (.param .b32 func_retval0) vprintf
(
	.param .b64 vprintf_param_0,
	.param .b64 vprintf_param_1
)
;
.global .align 1 .b8 $str[21] = {91, 83, 116, 114, 101, 97, 109, 32, 37, 100, 93, 32, 83, 84, 65, 82, 84, 69, 68, 10};
.global .align 1 .b8 $str$1[23] = {91, 83, 116, 114, 101, 97, 109, 32, 37, 100, 93, 32, 70, 73, 78, 73, 83, 72, 69, 68, 32, 10};

.visible .entry _Z11work_kerneli(
	.param .u32 _Z11work_kerneli_param_0
)
{
	.local .align 16 .b8 	__local_depot0[16];
	.reg .b64 	%SP;
	.reg .b64 	%SPL;
	.reg .pred 	%p<4>;
	.reg .b32 	%r<13>;
	.reg .b32 	%f<68>;
	.reg .b64 	%rd<9>;
	.reg .b64 	%fd<2>;

	mov.u64 	%SPL, __local_depot0;
	cvta.local.u64 	%SP, %SPL;
	ld.param.u32 	%r4, [_Z11work_kerneli_param_0];
	add.u64 	%rd2, %SP, 0;
	add.u64 	%rd1, %SPL, 0;
	mov.u32 	%r5, %tid.x;
	mov.u32 	%r6, %ctaid.x;
	or.b32  	%r1, %r5, %r6;
	setp.ne.s32 	%p1, %r1, 0;
	@%p1 bra 	$L__BB0_2;
	st.local.u32 	[%rd1], %r4;
	mov.u64 	%rd3, $str;
	cvta.global.u64 	%rd4, %rd3;
	{ // callseq 0, 0
	.param .b64 param0;
	st.param.b64 	[param0], %rd4;
	.param .b64 param1;
	st.param.b64 	[param1], %rd2;
	.param .b32 retval0;
	call.uni (retval0), 
	vprintf, 
	(
	param0, 
	param1
	);
	ld.param.b32 	%r7, [retval0];
	} // callseq 0
$L__BB0_2:
	mov.f32 	%f67, 0f00000000;
	mov.b32 	%r12, 0;
$L__BB0_3:
	add.f32 	%f4, %f67, 0f3F800000;
	add.f32 	%f5, %f4, 0f3F800000;
	add.f32 	%f6, %f5, 0f3F800000;
	add.f32 	%f7, %f6, 0f3F800000;
	add.f32 	%f8, %f7, 0f3F800000;
	add.f32 	%f9, %f8, 0f3F800000;
	add.f32 	%f10, %f9, 0f3F800000;
	add.f32 	%f11, %f10, 0f3F800000;
	add.f32 	%f12, %f11, 0f3F800000;
	add.f32 	%f13, %f12, 0f3F800000;
	add.f32 	%f14, %f13, 0f3F800000;
	add.f32 	%f15, %f14, 0f3F800000;
	add.f32 	%f16, %f15, 0f3F800000;
	add.f32 	%f17, %f16, 0f3F800000;
	add.f32 	%f18, %f17, 0f3F800000;
	add.f32 	%f19, %f18, 0f3F800000;
	add.f32 	%f20, %f19, 0f3F800000;
	add.f32 	%f21, %f20, 0f3F800000;
	add.f32 	%f22, %f21, 0f3F800000;
	add.f32 	%f23, %f22, 0f3F800000;
	add.f32 	%f24, %f23, 0f3F800000;
	add.f32 	%f25, %f24, 0f3F800000;
	add.f32 	%f26, %f25, 0f3F800000;
	add.f32 	%f27, %f26, 0f3F800000;
	add.f32 	%f28, %f27, 0f3F800000;
	add.f32 	%f29, %f28, 0f3F800000;
	add.f32 	%f30, %f29, 0f3F800000;
	add.f32 	%f31, %f30, 0f3F800000;
	add.f32 	%f32, %f31, 0f3F800000;
	add.f32 	%f33, %f32, 0f3F800000;
	add.f32 	%f34, %f33, 0f3F800000;
	add.f32 	%f35, %f34, 0f3F800000;
	add.f32 	%f36, %f35, 0f3F800000;
	add.f32 	%f37, %f36, 0f3F800000;
	add.f32 	%f38, %f37, 0f3F800000;
	add.f32 	%f39, %f38, 0f3F800000;
	add.f32 	%f40, %f39, 0f3F800000;
	add.f32 	%f41, %f40, 0f3F800000;
	add.f32 	%f42, %f41, 0f3F800000;
	add.f32 	%f43, %f42, 0f3F800000;
	add.f32 	%f44, %f43, 0f3F800000;
	add.f32 	%f45, %f44, 0f3F800000;
	add.f32 	%f46, %f45, 0f3F800000;
	add.f32 	%f47, %f46, 0f3F800000;
	add.f32 	%f48, %f47, 0f3F800000;
	add.f32 	%f49, %f48, 0f3F800000;
	add.f32 	%f50, %f49, 0f3F800000;
	add.f32 	%f51, %f50, 0f3F800000;
	add.f32 	%f52, %f51, 0f3F800000;
	add.f32 	%f53, %f52, 0f3F800000;
	add.f32 	%f54, %f53, 0f3F800000;
	add.f32 	%f55, %f54, 0f3F800000;
	add.f32 	%f56, %f55, 0f3F800000;
	add.f32 	%f57, %f56, 0f3F800000;
	add.f32 	%f58, %f57, 0f3F800000;
	add.f32 	%f59, %f58, 0f3F800000;
	add.f32 	%f60, %f59, 0f3F800000;
	add.f32 	%f61, %f60, 0f3F800000;
	add.f32 	%f62, %f61, 0f3F800000;
	add.f32 	%f63, %f62, 0f3F800000;
	add.f32 	%f64, %f63, 0f3F800000;
	add.f32 	%f65, %f64, 0f3F800000;
	add.f32 	%f66, %f65, 0f3F800000;
	add.f32 	%f67, %f66, 0f3F800000;
	add.s32 	%r12, %r12, 64;
	setp.ne.s32 	%p2, %r12, 50000000;
	@%p2 bra 	$L__BB0_3;
	setp.ne.s32 	%p3, %r1, 0;
	@%p3 bra 	$L__BB0_6;
	cvt.f64.f32 	%fd1, %f67;
	st.local.u32 	[%rd1], %r4;
	st.local.f64 	[%rd1+8], %fd1;
	mov.u64 	%rd6, $str$1;
	cvta.global.u64 	%rd7, %rd6;
	{ // callseq 1, 0
	.param .b64 param0;
	st.param.b64 	[param0], %rd7;
	.param .b64 param1;
	st.param.b64 	[param1], %rd2;
	.param .b32 retval0;
	call.uni (retval0), 
	vprintf, 
	(
	param0, 
	param1
	);
	ld.param.b32 	%r10, [retval0];
	} // callseq 1
$L__BB0_6:
	ret;

}


// ===== COMPILED SASS (sm_100) =====

	.target	sm_100

	.elftype	@"ET_EXEC"


//--------------------- .note.nv.tkinfo           --------------------------
	.section	.note.nv.tkinfo,"",@"SHT_NOTE"
	.sectionflags	@"SHF_NOTE_NV_TKINFO"
	.tkinfo
        /*0018*/ 	.word	0x00000002
        /*0030*/ 	.string	""
        /*0030*/ 	.string	"ptxas"
        /*0030*/ 	.string	"Cuda compilation tools, release 13.0, V13.0.88"
        /*0030*/ 	.string	"Build cuda_13.0.r13.0/compiler.36424714_0"
        /*0030*/ 	.string	"-arch sm_100 -m 64 "



//--------------------- .note.nv.cuinfo           --------------------------
	.section	.note.nv.cuinfo,"",@"SHT_NOTE"
	.sectionflags	@"SHF_NOTE_NV_CUINFO"
        /*0018*/ 	.short	0x0002
        /*001a*/ 	.short	0x0064
        /*001c*/ 	.short	0x0082
	.zero		2


//--------------------- .nv.info                  --------------------------
	.section	.nv.info,"",@"SHT_CUDA_INFO"
	.align	4


	//----- nvinfo : EIATTR_REGCOUNT
	.align		4
        /*0000*/ 	.byte	0x04, 0x2f
        /*0002*/ 	.short	(.L_3 - .L_2)
	.align		4
.L_2:
        /*0004*/ 	.word	index@(_Z11work_kerneli)
        /*0008*/ 	.word	0x00000018


	//----- nvinfo : EIATTR_FRAME_SIZE
	.align		4
.L_3:
        /*000c*/ 	.byte	0x04, 0x11
        /*000e*/ 	.short	(.L_5 - .L_4)
	.align		4
.L_4:
        /*0010*/ 	.word	index@(_Z11work_kerneli)
        /*0014*/ 	.word	0x00000010


	//----- nvinfo : EIATTR_MIN_STACK_SIZE
	.align		4
.L_5:
        /*0018*/ 	.byte	0x04, 0x12
        /*001a*/ 	.short	(.L_7 - .L_6)
	.align		4
.L_6:
        /*001c*/ 	.word	index@(_Z11work_kerneli)
        /*0020*/ 	.word	0x00000010
.L_7:


//--------------------- .nv.compat                --------------------------
	.section	.nv.compat,"",@"SHT_CUDA_COMPAT_INFO"
	.align	4
        /*0000*/ 	.byte	0x02, 0x09, 0x00, 0x00, 0x02, 0x02, 0x01, 0x00, 0x02, 0x05, 0x05, 0x00, 0x03, 0x07, 0x01, 0x01
        /*0010*/ 	.byte	0x02, 0x03, 0x00, 0x00, 0x02, 0x06, 0x01, 0x00, 0x04, 0x0b, 0x08, 0x00, 0x09, 0x00, 0x00, 0x00
        /*0020*/ 	.byte	0x00, 0x00, 0x00, 0x00


//--------------------- .nv.info._Z11work_kerneli --------------------------
	.section	.nv.info._Z11work_kerneli,"",@"SHT_CUDA_INFO"
	.sectionflags	@""
	.align	4


	//----- nvinfo : EIATTR_CUDA_API_VERSION
	.align		4
        /*0000*/ 	.byte	0x04, 0x37
        /*0002*/ 	.short	(.L_9 - .L_8)
.L_8:
        /*0004*/ 	.word	0x00000082


	//----- nvinfo : EIATTR_KPARAM_INFO
	.align		4
.L_9:
        /*0008*/ 	.byte	0x04, 0x17
        /*000a*/ 	.short	(.L_11 - .L_10)
.L_10:
        /*000c*/ 	.word	0x00000000
        /*0010*/ 	.short	0x0000
        /*0012*/ 	.short	0x0000
        /*0014*/ 	.byte	0x00, 0xf0, 0x11, 0x00


	//----- nvinfo : EIATTR_SPARSE_MMA_MASK
	.align		4
.L_11:
        /*0018*/ 	.byte	0x03, 0x50
        /*001a*/ 	.short	0x0000


	//----- nvinfo : EIATTR_MAXREG_COUNT
	.align		4
        /*001c*/ 	.byte	0x03, 0x1b
        /*001e*/ 	.short	0x00ff


	//----- nvinfo : EIATTR_EXTERNS
	.align		4
        /*0020*/ 	.byte	0x04, 0x0f
        /*0022*/ 	.short	(.L_13 - .L_12)


	//   ....[0]....
	.align		4
.L_12:
        /*0024*/ 	.word	index@(vprintf)


	//----- nvinfo : EIATTR_MERCURY_ISA_VERSION
	.align		4
.L_13:
        /*0028*/ 	.byte	0x03, 0x5f
        /*002a*/ 	.short	0x0101


	//----- nvinfo : EIATTR_VRC_CTA_INIT_COUNT
	.align		4
        /*002c*/ 	.byte	0x02, 0x4a
	.zero		1
	.zero		1


	//----- nvinfo : EIATTR_SYSCALL_OFFSETS
	.align		4
        /*0030*/ 	.byte	0x04, 0x46
        /*0032*/ 	.short	(.L_15 - .L_14)


	//   ....[0]....
.L_14:
        /*0034*/ 	.word	0x00000150


	//   ....[1]....
        /*0038*/ 	.word	0x000016c0


	//----- nvinfo : EIATTR_EXIT_INSTR_OFFSETS
	.align		4
.L_15:
        /*003c*/ 	.byte	0x04, 0x1c
        /*003e*/ 	.short	(.L_17 - .L_16)


	//   ....[0]....
.L_16:
        /*0040*/ 	.word	0x000015f0


	//   ....[1]....
        /*0044*/ 	.word	0x000016d0


	//----- nvinfo : EIATTR_CRS_STACK_SIZE
	.align		4
.L_17:
        /*0048*/ 	.byte	0x04, 0x1e
        /*004a*/ 	.short	(.L_19 - .L_18)
.L_18:
        /*004c*/ 	.word	0x00000000


	//----- nvinfo : EIATTR_CBANK_PARAM_SIZE
	.align		4
.L_19:
        /*0050*/ 	.byte	0x03, 0x19
        /*0052*/ 	.short	0x0004


	//----- nvinfo : EIATTR_PARAM_CBANK
	.align		4
        /*0054*/ 	.byte	0x04, 0x0a
        /*0056*/ 	.short	(.L_21 - .L_20)
	.align		4
.L_20:
        /*0058*/ 	.word	index@(.nv.constant0._Z11work_kerneli)
        /*005c*/ 	.short	0x0380
        /*005e*/ 	.short	0x0004


	//----- nvinfo : EIATTR_SW_WAR
	.align		4
.L_21:
        /*0060*/ 	.byte	0x04, 0x36
        /*0062*/ 	.short	(.L_23 - .L_22)
.L_22:
        /*0064*/ 	.word	0x00000008
.L_23:


//--------------------- .nv.callgraph             --------------------------
	.section	.nv.callgraph,"",@"SHT_CUDA_CALLGRAPH"
	.align	4
	.sectionentsize	8
	.align		4
        /*0000*/ 	.word	0x00000000
	.align		4
        /*0004*/ 	.word	0xffffffff
	.align		4
        /*0008*/ 	.word	index@(_Z11work_kerneli)
	.align		4
        /*000c*/ 	.word	index@(vprintf)
	.align		4
        /*0010*/ 	.word	0x00000000
	.align		4
        /*0014*/ 	.word	0xfffffffe
	.align		4
        /*0018*/ 	.word	0x00000000
	.align		4
        /*001c*/ 	.word	0xfffffffd
	.align		4
        /*0020*/ 	.word	0x00000000
	.align		4
        /*0024*/ 	.word	0xfffffffc


//--------------------- .nv.constant4             --------------------------
	.section	.nv.constant4,"a",@progbits
	.align	8
	.align		8
.nv.constant4:
        /*0000*/ 	.dword	vprintf
	.align		8
        /*0008*/ 	.dword	$str
	.align		8
        /*0010*/ 	.dword	$str$1


//--------------------- .text._Z11work_kerneli    --------------------------
	.section	.text._Z11work_kerneli,"ax",@progbits
	.align	128
        .global         _Z11work_kerneli
        .type           _Z11work_kerneli,@function
        .size           _Z11work_kerneli,(.L_x_6 - _Z11work_kerneli)
        .other          _Z11work_kerneli,@"STO_CUDA_ENTRY STV_DEFAULT"
_Z11work_kerneli:
.text._Z11work_kerneli:
[----:B------:R-:W0:Y:S01]  /*0000*/  LDC R1, c[0x0][0x37c] ;  /* 0x0000df00ff017b82 */ /* 0x000e220000000800 */
[----:B------:R-:W1:Y:S07]  /*0010*/  S2R R17, SR_TID.X ;  /* 0x0000000000117919 */ /* 0x000e6e0000002100 */
[----:B------:R-:W1:Y:S01]  /*0020*/  S2UR UR6, SR_CTAID.X ;  /* 0x00000000000679c3 */ /* 0x000e620000002500 */
[----:B------:R-:W2:Y:S01]  /*0030*/  LDCU UR4, c[0x0][0x2f8] ;  /* 0x00005f00ff0477ac */ /* 0x000ea20008000800 */
[----:B0-----:R-:W-:Y:S01]  /*0040*/  IADD3 R1, PT, PT, R1, -0x10, RZ ;  /* 0xfffffff001017810 */ /* 0x001fe20007ffe0ff */
[----:B------:R-:W-:Y:S01]  /*0050*/  BSSY.RECONVERGENT B6, `(.L_x_0) ;  /* 0x0000011000067945 */ /* 0x000fe20003800200 */
[----:B------:R-:W0:Y:S02]  /*0060*/  LDCU UR5, c[0x0][0x2fc] ;  /* 0x00005f80ff0577ac */ /* 0x000e240008000800 */
[----:B--2---:R-:W-:-:S04]  /*0070*/  IADD3 R16, P1, PT, R1, UR4, RZ ;  /* 0x0000000401107c10 */ /* 0x004fc8000ff3e0ff */
[----:B0-----:R-:W-:Y:S02]  /*0080*/  IADD3.X R2, PT, PT, RZ, UR5, RZ, P1, !PT ;  /* 0x00000005ff027c10 */ /* 0x001fe40008ffe4ff */
[----:B-1----:R-:W-:-:S13]  /*0090*/  LOP3.LUT P0, R17, R17, UR6, RZ, 0xfc, !PT ;  /* 0x0000000611117c12 */ /* 0x002fda000f80fcff */
[----:B------:R-:W-:Y:S05]  /*00a0*/  @P0 BRA `(.L_x_1) ;  /* 0x00000000002c0947 */ /* 0x000fea0003800000 */
[----:B------:R-:W0:Y:S01]  /*00b0*/  LDC R10, c[0x0][0x380] ;  /* 0x0000e000ff0a7b82 */ /* 0x000e220000000800 */
[----:B------:R-:W-:Y:S01]  /*00c0*/  MOV R0, 0x0 ;  /* 0x0000000000007802 */ /* 0x000fe20000000f00 */
[----:B------:R-:W1:Y:S01]  /*00d0*/  LDCU.64 UR4, c[0x4][0x8] ;  /* 0x01000100ff0477ac */ /* 0x000e620008000a00 */
[----:B------:R-:W-:Y:S02]  /*00e0*/  MOV R6, R16 ;  /* 0x0000001000067202 */ /* 0x000fe40000000f00 */
[----:B------:R-:W-:-:S03]  /*00f0*/  MOV R7, R2 ;  /* 0x0000000200077202 */ /* 0x000fc60000000f00 */
[----:B------:R2:W3:Y:S01]  /*0100*/  LDC.64 R8, c[0x4][R0] ;  /* 0x0100000000087b82 */ /* 0x0004e20000000a00 */
[----:B-1----:R-:W-:Y:S02]  /*0110*/  MOV R4, UR4 ;  /* 0x0000000400047c02 */ /* 0x002fe40008000f00 */
[----:B------:R-:W-:Y:S01]  /*0120*/  MOV R5, UR5 ;  /* 0x0000000500057c02 */ /* 0x000fe20008000f00 */
[----:B0-----:R2:W-:Y:S06]  /*0130*/  STL [R1], R10 ;  /* 0x0000000a01007387 */ /* 0x0015ec0000100800 */
[----:B------:R-:W-:-:S07]  /*0140*/  LEPC R20, `(.L_x_1) ;  /* 0x000000001014794e */ /* 0x000fce0000000000 */
[----:B--23--:R-:W-:Y:S05]  /*0150*/  CALL.ABS.NOINC R8 ;  /* 0x0000000008007343 */ /* 0x00cfea0003c00000 */
.L_x_1:
[----:B------:R-:W-:Y:S05]  /*0160*/  BSYNC.RECONVERGENT B6 ;  /* 0x0000000000067941 */ /* 0x000fea0003800200 */
.L_x_0:
[----:B------:R-:W-:Y:S01]  /*0170*/  HFMA2 R0, -RZ, RZ, 0, 0 ;  /* 0x00000000ff007431 */ /* 0x000fe200000001ff */
[----:B------:R-:W-:Y:S01]  /*0180*/  BSSY.RECONVERGENT B0, `(.L_x_2) ;  /* 0x0000145000007945 */ /* 0x000fe20003800200 */
[----:B------:R-:W-:-:S07]  /*0190*/  MOV R3, RZ ;  /* 0x000000ff00037202 */ /* 0x000fce0000000f00 */
.L_x_3:
[----:B------:R-:W-:Y:S01]  /*01a0*/  FADD R0, R0, 1 ;  /* 0x3f80000000007421 */ /* 0x000fe20000000000 */
[----:B------:R-:W-:-:S03]  /*01b0*/  IADD3 R3, PT, PT, R3, 0x140, RZ ;  /* 0x0000014003037810 */ /* 0x000fc60007ffe0ff */
[----:B------:R-:W-:Y:S01]  /*01c0*/  FADD R0, R0, 1 ;  /* 0x3f80000000007421 */ /* 0x000fe20000000000 */
[----:B------:R-:W-:-:S03]  /*01d0*/  ISETP.NE.AND P0, PT, R3, 0x2faf080, PT ;  /* 0x02faf0800300780c */ /* 0x000fc60003f05270 */
[----:B------:R-:W-:-:S04]  /*01e0*/  FADD R0, R0, 1 ;  /* 0x3f80000000007421 */ /* 0x000fc80000000000 */
        /* <DEDUP_REMOVED lines=316> */
[----:B------:R-:W-:Y:S01]  /*15b0*/  FADD R0, R0, 1 ;  /* 0x3f80000000007421 */ /* 0x000fe20000000000 */
[----:B------:R-:W-:Y:S06]  /*15c0*/  @P0 BRA `(.L_x_3) ;  /* 0xffffffe800f40947 */ /* 0x000fec000383ffff */
[----:B------:R-:W-:Y:S05]  /*15d0*/  BSYNC.RECONVERGENT B0 ;  /* 0x0000000000007941 */ /* 0x000fea0003800200 */
.L_x_2:
[----:B------:R-:W-:-:S13]  /*15e0*/  ISETP.NE.AND P0, PT, R17, RZ, PT ;  /* 0x000000ff1100720c */ /* 0x000fda0003f05270 */
[----:B------:R-:W-:Y:S05]  /*15f0*/  @P0 EXIT ;  /* 0x000000000000094d */ /* 0x000fea0003800000 */
[----:B------:R-:W0:Y:S01]  /*1600*/  LDC R10, c[0x0][0x380] ;  /* 0x0000e000ff0a7b82 */ /* 0x000e220000000800 */
[----:B------:R-:W1:Y:S01]  /*1610*/  F2F.F64.F32 R8, R0 ;  /* 0x0000000000087310 */ /* 0x000e620000201800 */
[----:B------:R-:W-:Y:S01]  /*1620*/  MOV R3, 0x0 ;  /* 0x0000000000037802 */ /* 0x000fe20000000f00 */
[----:B------:R-:W2:Y:S01]  /*1630*/  LDCU.64 UR4, c[0x4][0x10] ;  /* 0x01000200ff0477ac */ /* 0x000ea20008000a00 */
[----:B------:R-:W-:Y:S02]  /*1640*/  MOV R6, R16 ;  /* 0x0000001000067202 */ /* 0x000fe40000000f00 */
[----:B------:R-:W-:Y:S02]  /*1650*/  MOV R7, R2 ;  /* 0x0000000200077202 */ /* 0x000fe40000000f00 */
[----:B------:R3:W4:Y:S01]  /*1660*/  LDC.64 R12, c[0x4][R3] ;  /* 0x01000000030c7b82 */ /* 0x0007220000000a00 */
[----:B-1----:R3:W-:Y:S01]  /*1670*/  STL.64 [R1+0x8], R8 ;  /* 0x0000080801007387 */ /* 0x0027e20000100a00 */
[----:B--2---:R-:W-:-:S02]  /*1680*/  MOV R4, UR4 ;  /* 0x0000000400047c02 */ /* 0x004fc40008000f00 */
[----:B------:R-:W-:Y:S01]  /*1690*/  MOV R5, UR5 ;  /* 0x0000000500057c02 */ /* 0x000fe20008000f00 */
[----:B0-----:R3:W-:Y:S06]  /*16a0*/  STL [R1], R10 ;  /* 0x0000000a01007387 */ /* 0x0017ec0000100800 */
[----:B------:R-:W-:-:S07]  /*16b0*/  LEPC R20, `(.L_x_4) ;  /* 0x000000001014794e */ /* 0x000fce0000000000 */
[----:B---34-:R-:W-:Y:S05]  /*16c0*/  CALL.ABS.NOINC R12 ;  /* 0x000000000c007343 */ /* 0x018fea0003c00000 */
.L_x_4:
[----:B------:R-:W-:Y:S05]  /*16d0*/  EXIT ;  /* 0x000000000000794d */ /* 0x000fea0003800000 */
.L_x_5:
[----:B------:R-:W-:-:S00]  /*16e0*/  BRA `(.L_x_5) ;  /* 0xfffffffc00fc7947 */ /* 0x000fc0000383ffff */
[----:B------:R-:W-:-:S00]  /*16f0*/  NOP ;  /* 0x0000000000007918 */ /* 0x000fc00000000000 */
        /* <DEDUP_REMOVED lines=8> */
.L_x_6:


//--------------------- .nv.global.init           --------------------------
	.section	.nv.global.init,"aw",@progbits
.nv.global.init:
	.type		$str,@object
	.size		$str,($str$1 - $str)
$str:
        /*0000*/ 	.byte	0x5b, 0x53, 0x74, 0x72, 0x65, 0x61, 0x6d, 0x20, 0x25, 0x64, 0x5d, 0x20, 0x53, 0x54, 0x41, 0x52
        /*0010*/ 	.byte	0x54, 0x45, 0x44, 0x0a, 0x00
	.type		$str$1,@object
	.size		$str$1,(.L_1 - $str$1)
$str$1:
        /*0015*/ 	.byte	0x5b, 0x53, 0x74, 0x72, 0x65, 0x61, 0x6d, 0x20, 0x25, 0x64, 0x5d, 0x20, 0x46, 0x49, 0x4e, 0x49
        /*0025*/ 	.byte	0x53, 0x48, 0x45, 0x44, 0x20, 0x0a, 0x00
.L_1:


//--------------------- .nv.shared.reserved.0     --------------------------
	.section	.nv.shared.reserved.0,"aw",@nobits
	.weak		__nv_reservedSMEM_offset_0_alias
	.size		__nv_reservedSMEM_offset_0_alias, 0, 64
	.other		__nv_reservedSMEM_offset_0_alias,@"STO_CUDA_RESERVED_SHARED STV_DEFAULT"
__nv_reservedSMEM_offset_0_alias:
	.zero		0
	.zero		64


//--------------------- .nv.constant0._Z11work_kerneli --------------------------
	.section	.nv.constant0._Z11work_kerneli,"a",@progbits
	.sectionflags	@""
	.align	4
.nv.constant0._Z11work_kerneli:
	.zero		900


//--------------------- SYMBOLS --------------------------

	.type		.nv.reservedSmem.offset0,@object
	.size		.nv.reservedSmem.offset0,0x4
	.type		vprintf,@function
